//
// Generated by NVIDIA NVVM Compiler
//
// Compiler Build ID: CL-36424714
// Cuda compilation tools, release 13.0, V13.0.88
// Based on NVVM 20.0.0
//

.version 9.0
.target sm_100
.address_size 64

	// .globl	_Z6warmupv
.extern .func  (.param .b32 func_retval0) vprintf
(
	.param .b64 vprintf_param_0,
	.param .b64 vprintf_param_1
)
;
// _ZZ15matrixtransposePKfiiPfE4tile has been demoted
.global .align 1 .b8 $str[18] = {119, 97, 114, 109, 117, 112, 32, 99, 111, 109, 112, 108, 101, 116, 101, 46, 10};

.visible .entry _Z6warmupv()
{
	.reg .pred 	%p<2>;
	.reg .b32 	%r<8>;
	.reg .b64 	%rd<3>;

	mov.u32 	%r1, %ctaid.x;
	mov.u32 	%r2, %ntid.x;
	mul.lo.s32 	%r3, %r1, %r2;
	mov.u32 	%r4, %tid.x;
	neg.s32 	%r5, %r4;
	setp.ne.s32 	%p1, %r3, %r5;
	@%p1 bra 	$L__BB0_2;
	mov.u64 	%rd1, $str;
	cvta.global.u64 	%rd2, %rd1;
	{ // callseq 0, 0
	.param .b64 param0;
	st.param.b64 	[param0], %rd2;
	.param .b64 param1;
	st.param.b64 	[param1], 0;
	.param .b32 retval0;
	call.uni (retval0), 
	vprintf, 
	(
	param0, 
	param1
	);
	ld.param.b32 	%r6, [retval0];
	} // callseq 0
$L__BB0_2:
	ret;

}
	// .globl	_Z15matrixtransposePKfiiPf
.visible .entry _Z15matrixtransposePKfiiPf(
	.param .u64 .ptr .align 1 _Z15matrixtransposePKfiiPf_param_0,
	.param .u32 _Z15matrixtransposePKfiiPf_param_1,
	.param .u32 _Z15matrixtransposePKfiiPf_param_2,
	.param .u64 .ptr .align 1 _Z15matrixtransposePKfiiPf_param_3
)
{
	.reg .pred 	%p<7>;
	.reg .b32 	%r<27>;
	.reg .b32 	%f<3>;
	.reg .b64 	%rd<9>;
	// demoted variable
	.shared .align 4 .b8 _ZZ15matrixtransposePKfiiPfE4tile[4096];
	ld.param.u64 	%rd1, [_Z15matrixtransposePKfiiPf_param_0];
	ld.param.u32 	%r11, [_Z15matrixtransposePKfiiPf_param_1];
	ld.param.u32 	%r10, [_Z15matrixtransposePKfiiPf_param_2];
	ld.param.u64 	%rd2, [_Z15matrixtransposePKfiiPf_param_3];
	mov.u32 	%r12, %ctaid.x;
	shl.b32 	%r1, %r12, 5;
	mov.u32 	%r2, %tid.x;
	add.s32 	%r3, %r1, %r2;
	mov.u32 	%r13, %ctaid.y;
	shl.b32 	%r4, %r13, 5;
	mov.u32 	%r5, %tid.y;
	add.s32 	%r14, %r4, %r5;
	setp.ge.s32 	%p1, %r3, %r10;
	setp.ge.s32 	%p2, %r14, %r11;
	or.pred  	%p3, %p1, %p2;
	@%p3 bra 	$L__BB1_2;
	cvta.to.global.u64 	%rd3, %rd1;
	mad.lo.s32 	%r15, %r10, %r14, %r3;
	mul.wide.s32 	%rd4, %r15, 4;
	add.s64 	%rd5, %rd3, %rd4;
	ld.global.nc.f32 	%f1, [%rd5];
	shl.b32 	%r16, %r5, 7;
	mov.u32 	%r17, _ZZ15matrixtransposePKfiiPfE4tile;
	add.s32 	%r18, %r17, %r16;
	shl.b32 	%r19, %r2, 2;
	add.s32 	%r20, %r18, %r19;
	st.shared.f32 	[%r20], %f1;
$L__BB1_2:
	bar.sync 	0;
	add.s32 	%r7, %r4, %r2;
	add.s32 	%r8, %r1, %r5;
	setp.ge.s32 	%p4, %r7, %r11;
	setp.ge.s32 	%p5, %r8, %r10;
	or.pred  	%p6, %p4, %p5;
	@%p6 bra 	$L__BB1_4;
	shl.b32 	%r21, %r2, 7;
	mov.u32 	%r22, _ZZ15matrixtransposePKfiiPfE4tile;
	add.s32 	%r23, %r22, %r21;
	shl.b32 	%r24, %r5, 2;
	add.s32 	%r25, %r23, %r24;
	ld.shared.f32 	%f2, [%r25];
	mad.lo.s32 	%r26, %r11, %r8, %r7;
	cvta.to.global.u64 	%rd6, %rd2;
	mul.wide.s32 	%rd7, %r26, 4;
	add.s64 	%rd8, %rd6, %rd7;
	st.global.f32 	[%rd8], %f2;
$L__BB1_4:
	ret;

}


// ===== COMPILED SASS (sm_100) =====

	.target	sm_100

	.elftype	@"ET_EXEC"


//--------------------- .note.nv.tkinfo           --------------------------
	.section	.note.nv.tkinfo,"",@"SHT_NOTE"
	.sectionflags	@"SHF_NOTE_NV_TKINFO"
	.tkinfo
        /*0018*/ 	.word	0x00000002
        /*0030*/ 	.string	""
        /*0030*/ 	.string	"ptxas"
        /*0030*/ 	.string	"Cuda compilation tools, release 13.0, V13.0.88"
        /*0030*/ 	.string	"Build cuda_13.0.r13.0/compiler.36424714_0"
        /*0030*/ 	.string	"-arch sm_100 -m 64 "



//--------------------- .note.nv.cuinfo           --------------------------
	.section	.note.nv.cuinfo,"",@"SHT_NOTE"
	.sectionflags	@"SHF_NOTE_NV_CUINFO"
        /*0018*/ 	.short	0x0002
        /*001a*/ 	.short	0x0064
        /*001c*/ 	.short	0x0082
	.zero		2


//--------------------- .nv.info                  --------------------------
	.section	.nv.info,"",@"SHT_CUDA_INFO"
	.align	4


	//----- nvinfo : EIATTR_REGCOUNT
	.align		4
        /*0000*/ 	.byte	0x04, 0x2f
        /*0002*/ 	.short	(.L_2 - .L_1)
	.align		4
.L_1:
        /*0004*/ 	.word	index@(_Z6warmupv)
        /*0008*/ 	.word	0x00000018


	//----- nvinfo : EIATTR_FRAME_SIZE
	.align		4
.L_2:
        /*000c*/ 	.byte	0x04, 0x11
        /*000e*/ 	.short	(.L_4 - .L_3)
	.align		4
.L_3:
        /*0010*/ 	.word	index@(_Z6warmupv)
        /*0014*/ 	.word	0x00000000


	//----- nvinfo : EIATTR_REGCOUNT
	.align		4
.L_4:
        /*0018*/ 	.byte	0x04, 0x2f
        /*001a*/ 	.short	(.L_6 - .L_5)
	.align		4
.L_5:
        /*001c*/ 	.word	index@(_Z15matrixtransposePKfiiPf)
        /*0020*/ 	.word	0x0000000c


	//----- nvinfo : EIATTR_FRAME_SIZE
	.align		4
.L_6:
        /*0024*/ 	.byte	0x04, 0x11
        /*0026*/ 	.short	(.L_8 - .L_7)
	.align		4
.L_7:
        /*0028*/ 	.word	index@(_Z15matrixtransposePKfiiPf)
        /*002c*/ 	.word	0x00000000


	//----- nvinfo : EIATTR_MIN_STACK_SIZE
	.align		4
.L_8:
        /*0030*/ 	.byte	0x04, 0x12
        /*0032*/ 	.short	(.L_10 - .L_9)
	.align		4
.L_9:
        /*0034*/ 	.word	index@(_Z15matrixtransposePKfiiPf)
        /*0038*/ 	.word	0x00000000


	//----- nvinfo : EIATTR_MIN_STACK_SIZE
	.align		4
.L_10:
        /*003c*/ 	.byte	0x04, 0x12
        /*003e*/ 	.short	(.L_12 - .L_11)
	.align		4
.L_11:
        /*0040*/ 	.word	index@(_Z6warmupv)
        /*0044*/ 	.word	0x00000000
.L_12:


//--------------------- .nv.compat                --------------------------
	.section	.nv.compat,"",@"SHT_CUDA_COMPAT_INFO"
	.align	4
        /*0000*/ 	.byte	0x02, 0x09, 0x00, 0x00, 0x02, 0x02, 0x01, 0x00, 0x02, 0x05, 0x05, 0x00, 0x03, 0x07, 0x01, 0x01
        /*0010*/ 	.byte	0x02, 0x03, 0x00, 0x00, 0x02, 0x06, 0x01, 0x00, 0x04, 0x0b, 0x08, 0x00, 0x09, 0x00, 0x00, 0x00
        /*0020*/ 	.byte	0x00, 0x00, 0x00, 0x00


//--------------------- .nv.info._Z15matrixtransposePKfiiPf --------------------------
	.section	.nv.info._Z15matrixtransposePKfiiPf,"",@"SHT_CUDA_INFO"
	.sectionflags	@""
	.align	4


	//----- nvinfo : EIATTR_CUDA_API_VERSION
	.align		4
        /*0000*/ 	.byte	0x04, 0x37
        /*0002*/ 	.short	(.L_14 - .L_13)
.L_13:
        /*0004*/ 	.word	0x00000082


	//----- nvinfo : EIATTR_KPARAM_INFO
	.align		4
.L_14:
        /*0008*/ 	.byte	0x04, 0x17
        /*000a*/ 	.short	(.L_16 - .L_15)
.L_15:
        /*000c*/ 	.word	0x00000000
        /*0010*/ 	.short	0x0003
        /*0012*/ 	.short	0x0010
        /*0014*/ 	.byte	0x00, 0xf5, 0x21, 0x00


	//----- nvinfo : EIATTR_KPARAM_INFO
	.align		4
.L_16:
        /*0018*/ 	.byte	0x04, 0x17
        /*001a*/ 	.short	(.L_18 - .L_17)
.L_17:
        /*001c*/ 	.word	0x00000000
        /*0020*/ 	.short	0x0002
        /*0022*/ 	.short	0x000c
        /*0024*/ 	.byte	0x00, 0xf0, 0x11, 0x00


	//----- nvinfo : EIATTR_KPARAM_INFO
	.align		4
.L_18:
        /*0028*/ 	.byte	0x04, 0x17
        /*002a*/ 	.short	(.L_20 - .L_19)
.L_19:
        /*002c*/ 	.word	0x00000000
        /*0030*/ 	.short	0x0001
        /*0032*/ 	.short	0x0008
        /*0034*/ 	.byte	0x00, 0xf0, 0x11, 0x00


	//----- nvinfo : EIATTR_KPARAM_INFO
	.align		4
.L_20:
        /*0038*/ 	.byte	0x04, 0x17
        /*003a*/ 	.short	(.L_22 - .L_21)
.L_21:
        /*003c*/ 	.word	0x00000000
        /*0040*/ 	.short	0x0000
        /*0042*/ 	.short	0x0000
        /*0044*/ 	.byte	0x00, 0xf5, 0x21, 0x00


	//----- nvinfo : EIATTR_SPARSE_MMA_MASK
	.align		4
.L_22:
        /*0048*/ 	.byte	0x03, 0x50
        /*004a*/ 	.short	0x0000


	//----- nvinfo : EIATTR_MAXREG_COUNT
	.align		4
        /*004c*/ 	.byte	0x03, 0x1b
        /*004e*/ 	.short	0x00ff


	//----- nvinfo : EIATTR_NUM_BARRIERS
	.align		4
        /*0050*/ 	.byte	0x02, 0x4c
        /*0052*/ 	.byte	0x01
	.zero		1


	//----- nvinfo : EIATTR_MERCURY_ISA_VERSION
	.align		4
        /*0054*/ 	.byte	0x03, 0x5f
        /*0056*/ 	.short	0x0101


	//----- nvinfo : EIATTR_VRC_CTA_INIT_COUNT
	.align		4
        /*0058*/ 	.byte	0x02, 0x4a
	.zero		1
	.zero		1


	//----- nvinfo : EIATTR_EXIT_INSTR_OFFSETS
	.align		4
        /*005c*/ 	.byte	0x04, 0x1c
        /*005e*/ 	.short	(.L_24 - .L_23)


	//   ....[0]....
.L_23:
        /*0060*/ 	.word	0x000001a0


	//   ....[1]....
        /*0064*/ 	.word	0x00000250


	//----- nvinfo : EIATTR_CBANK_PARAM_SIZE
	.align		4
.L_24:
        /*0068*/ 	.byte	0x03, 0x19
        /*006a*/ 	.short	0x0018


	//----- nvinfo : EIATTR_PARAM_CBANK
	.align		4
        /*006c*/ 	.byte	0x04, 0x0a
        /*006e*/ 	.short	(.L_26 - .L_25)
	.align		4
.L_25:
        /*0070*/ 	.word	index@(.nv.constant0._Z15matrixtransposePKfiiPf)
        /*0074*/ 	.short	0x0380
        /*0076*/ 	.short	0x0018


	//----- nvinfo : EIATTR_SW_WAR
	.align		4
.L_26:
        /*0078*/ 	.byte	0x04, 0x36
        /*007a*/ 	.short	(.L_28 - .L_27)
.L_27:
        /*007c*/ 	.word	0x00000008
.L_28:


//--------------------- .nv.info._Z6warmupv       --------------------------
	.section	.nv.info._Z6warmupv,"",@"SHT_CUDA_INFO"
	.sectionflags	@""
	.align	4


	//----- nvinfo : EIATTR_CUDA_API_VERSION
	.align		4
        /*0000*/ 	.byte	0x04, 0x37
        /*0002*/ 	.short	(.L_30 - .L_29)
.L_29:
        /*0004*/ 	.word	0x00000082


	//----- nvinfo : EIATTR_SPARSE_MMA_MASK
	.align		4
.L_30:
        /*0008*/ 	.byte	0x03, 0x50
        /*000a*/ 	.short	0x0000


	//----- nvinfo : EIATTR_MAXREG_COUNT
	.align		4
        /*000c*/ 	.byte	0x03, 0x1b
        /*000e*/ 	.short	0x00ff


	//----- nvinfo : EIATTR_EXTERNS
	.align		4
        /*0010*/ 	.byte	0x04, 0x0f
        /*0012*/ 	.short	(.L_32 - .L_31)


	//   ....[0]....
	.align		4
.L_31:
        /*0014*/ 	.word	index@(vprintf)


	//----- nvinfo : EIATTR_MERCURY_ISA_VERSION
	.align		4
.L_32:
        /*0018*/ 	.byte	0x03, 0x5f
        /*001a*/ 	.short	0x0101


	//----- nvinfo : EIATTR_VRC_CTA_INIT_COUNT
	.align		4
        /*001c*/ 	.byte	0x02, 0x4a
	.zero		1
	.zero		1


	//----- nvinfo : EIATTR_SYSCALL_OFFSETS
	.align		4
        /*0020*/ 	.byte	0x04, 0x46
        /*0022*/ 	.short	(.L_34 - .L_33)


	//   ....[0]....
.L_33:
        /*0024*/ 	.word	0x000000f0


	//----- nvinfo : EIATTR_EXIT_INSTR_OFFSETS
	.align		4
.L_34:
        /*0028*/ 	.byte	0x04, 0x1c
        /*002a*/ 	.short	(.L_36 - .L_35)


	//   ....[0]....
.L_35:
        /*002c*/ 	.word	0x00000070


	//   ....[1]....
        /*0030*/ 	.word	0x00000100


	//----- nvinfo : EIATTR_CRS_STACK_SIZE
	.align		4
.L_36:
        /*0034*/ 	.byte	0x04, 0x1e
        /*0036*/ 	.short	(.L_38 - .L_37)
.L_37:
        /*0038*/ 	.word	0x00000000


	//----- nvinfo : EIATTR_SW_WAR
	.align		4
.L_38:
        /*003c*/ 	.byte	0x04, 0x36
        /*003e*/ 	.short	(.L_40 - .L_39)
.L_39:
        /*0040*/ 	.word	0x00000008
.L_40:


//--------------------- .nv.callgraph             --------------------------
	.section	.nv.callgraph,"",@"SHT_CUDA_CALLGRAPH"
	.align	4
	.sectionentsize	8
	.align		4
        /*0000*/ 	.word	0x00000000
	.align		4
        /*0004*/ 	.word	0xffffffff
	.align		4
        /*0008*/ 	.word	index@(_Z6warmupv)
	.align		4
        /*000c*/ 	.word	index@(vprintf)
	.align		4
        /*0010*/ 	.word	0x00000000
	.align		4
        /*0014*/ 	.word	0xfffffffe
	.align		4
        /*0018*/ 	.word	0x00000000
	.align		4
        /*001c*/ 	.word	0xfffffffd
	.align		4
        /*0020*/ 	.word	0x00000000
	.align		4
        /*0024*/ 	.word	0xfffffffc


//--------------------- .nv.constant4             --------------------------
	.section	.nv.constant4,"a",@progbits
	.align	8
	.align		8
.nv.constant4:
        /*0000*/ 	.dword	$str
	.align		8
        /*0008*/ 	.dword	vprintf


//--------------------- .text._Z15matrixtransposePKfiiPf --------------------------
	.section	.text._Z15matrixtransposePKfiiPf,"ax",@progbits
	.align	128
        .global         _Z15matrixtransposePKfiiPf
        .type           _Z15matrixtransposePKfiiPf,@function
        .size           _Z15matrixtransposePKfiiPf,(.L_x_3 - _Z15matrixtransposePKfiiPf)
        .other          _Z15matrixtransposePKfiiPf,@"STO_CUDA_ENTRY STV_DEFAULT"
_Z15matrixtransposePKfiiPf:
.text._Z15matrixtransposePKfiiPf:
[----:B------:R-:W-:Y:S01]  /*0000*/  LDC R1, c[0x0][0x37c] ;  /* 0x0000df00ff017b82 */ /* 0x000fe20000000800 */
[----:B------:R-:W0:Y:S01]  /*0010*/  S2R R8, SR_TID.Y ;  /* 0x0000000000087919 */ /* 0x000e220000002200 */
[----:B------:R-:W1:Y:S01]  /*0020*/  LDCU.64 UR8, c[0x0][0x388] ;  /* 0x00007100ff0877ac */ /* 0x000e620008000a00 */
[----:B------:R-:W0:Y:S01]  /*0030*/  S2R R9, SR_CTAID.Y ;  /* 0x0000000000097919 */ /* 0x000e220000002600 */
[----:B------:R-:W2:Y:S01]  /*0040*/  LDCU.64 UR6, c[0x0][0x358] ;  /* 0x00006b00ff0677ac */ /* 0x000ea20008000a00 */
[----:B------:R-:W3:Y:S01]  /*0050*/  S2R R7, SR_CTAID.X ;  /* 0x0000000000077919 */ /* 0x000ee20000002500 */
[----:B------:R-:W3:Y:S01]  /*0060*/  S2R R6, SR_TID.X ;  /* 0x0000000000067919 */ /* 0x000ee20000002100 */
[----:B0-----:R-:W-:-:S05]  /*0070*/  IMAD R5, R9, 0x20, R8 ;  /* 0x0000002009057824 */ /* 0x001fca00078e0208 */
[----:B-1----:R-:W-:Y:S01]  /*0080*/  ISETP.GE.AND P0, PT, R5, UR8, PT ;  /* 0x0000000805007c0c */ /* 0x002fe2000bf06270 */
[----:B---3--:R-:W-:-:S05]  /*0090*/  IMAD R0, R7, 0x20, R6 ;  /* 0x0000002007007824 */ /* 0x008fca00078e0206 */
[----:B------:R-:W-:-:S13]  /*00a0*/  ISETP.GE.OR P0, PT, R0, UR9, P0 ;  /* 0x0000000900007c0c */ /* 0x000fda0008706670 */
[----:B------:R-:W0:Y:S01]  /*00b0*/  @!P0 LDC.64 R2, c[0x0][0x380] ;  /* 0x0000e000ff028b82 */ /* 0x000e220000000a00 */
[----:B------:R-:W-:-:S04]  /*00c0*/  @!P0 IMAD R5, R5, UR9, R0 ;  /* 0x0000000905058c24 */ /* 0x000fc8000f8e0200 */
[----:B0-----:R-:W-:-:S06]  /*00d0*/  @!P0 IMAD.WIDE R2, R5, 0x4, R2 ;  /* 0x0000000405028825 */ /* 0x001fcc00078e0202 */
[----:B--2---:R-:W2:Y:S01]  /*00e0*/  @!P0 LDG.E.CONSTANT R2, desc[UR6][R2.64] ;  /* 0x0000000602028981 */ /* 0x004ea2000c1e9900 */
[----:B------:R-:W-:Y:S01]  /*00f0*/  @!P0 MOV R0, 0x400 ;  /* 0x0000040000008802 */ /* 0x000fe20000000f00 */
[----:B------:R-:W-:Y:S01]  /*0100*/  IMAD R4, R9, 0x20, R6 ;  /* 0x0000002009047824 */ /* 0x000fe200078e0206 */
[----:B------:R-:W-:Y:S01]  /*0110*/  LEA R7, R7, R8, 0x5 ;  /* 0x0000000807077211 */ /* 0x000fe200078e28ff */
[----:B------:R-:W0:Y:S03]  /*0120*/  @!P0 S2R R5, SR_CgaCtaId ;  /* 0x0000000000058919 */ /* 0x000e260000008800 */
[----:B------:R-:W-:-:S04]  /*0130*/  ISETP.GE.AND P1, PT, R7, UR9, PT ;  /* 0x0000000907007c0c */ /* 0x000fc8000bf26270 */
[----:B------:R-:W-:Y:S02]  /*0140*/  ISETP.GE.OR P1, PT, R4, UR8, P1 ;  /* 0x0000000804007c0c */ /* 0x000fe40008f26670 */
[----:B0-----:R-:W-:-:S04]  /*0150*/  @!P0 LEA R0, R5, R0, 0x18 ;  /* 0x0000000005008211 */ /* 0x001fc800078ec0ff */
[----:B------:R-:W-:-:S05]  /*0160*/  @!P0 LEA R0, R8, R0, 0x7 ;  /* 0x0000000008008211 */ /* 0x000fca00078e38ff */
[----:B------:R-:W-:-:S05]  /*0170*/  @!P0 IMAD R5, R6, 0x4, R0 ;  /* 0x0000000406058824 */ /* 0x000fca00078e0200 */
[----:B--2---:R0:W-:Y:S01]  /*0180*/  @!P0 STS [R5], R2 ;  /* 0x0000000205008388 */ /* 0x0041e20000000800 */
[----:B------:R-:W-:Y:S06]  /*0190*/  BAR.SYNC.DEFER_BLOCKING 0x0 ;  /* 0x0000000000007b1d */ /* 0x000fec0000010000 */
[----:B------:R-:W-:Y:S05]  /*01a0*/  @P1 EXIT ;  /* 0x000000000000194d */ /* 0x000fea0003800000 */
[----:B------:R-:W1:Y:S01]  /*01b0*/  S2UR UR5, SR_CgaCtaId ;  /* 0x00000000000579c3 */ /* 0x000e620000008800 */
[----:B------:R-:W-:Y:S01]  /*01c0*/  UMOV UR4, 0x400 ;  /* 0x0000040000047882 */ /* 0x000fe20000000000 */
[----:B------:R-:W-:-:S06]  /*01d0*/  IMAD R7, R7, UR8, R4 ;  /* 0x0000000807077c24 */ /* 0x000fcc000f8e0204 */
[----:B0-----:R-:W0:Y:S01]  /*01e0*/  LDC.64 R2, c[0x0][0x390] ;  /* 0x0000e400ff027b82 */ /* 0x001e220000000a00 */
[----:B-1----:R-:W-:-:S06]  /*01f0*/  ULEA UR4, UR5, UR4, 0x18 ;  /* 0x0000000405047291 */ /* 0x002fcc000f8ec0ff */
[----:B------:R-:W-:Y:S01]  /*0200*/  LEA R0, R6, UR4, 0x7 ;  /* 0x0000000406007c11 */ /* 0x000fe2000f8e38ff */
[----:B0-----:R-:W-:-:S03]  /*0210*/  IMAD.WIDE R2, R7, 0x4, R2 ;  /* 0x0000000407027825 */ /* 0x001fc600078e0202 */
[----:B------:R-:W-:-:S05]  /*0220*/  LEA R0, R8, R0, 0x2 ;  /* 0x0000000008007211 */ /* 0x000fca00078e10ff */
[----:B------:R-:W0:Y:S04]  /*0230*/  LDS R5, [R0] ;  /* 0x0000000000057984 */ /* 0x000e280000000800 */
[----:B0-----:R-:W-:Y:S01]  /*0240*/  STG.E desc[UR6][R2.64], R5 ;  /* 0x0000000502007986 */ /* 0x001fe2000c101906 */
[----:B------:R-:W-:Y:S05]  /*0250*/  EXIT ;  /* 0x000000000000794d */ /* 0x000fea0003800000 */
.L_x_0:
[----:B------:R-:W-:-:S00]  /*0260*/  BRA `(.L_x_0) ;  /* 0xfffffffc00fc7947 */ /* 0x000fc0000383ffff */
[----:B------:R-:W-:-:S00]  /*0270*/  NOP ;  /* 0x0000000000007918 */ /* 0x000fc00000000000 */
        /* <DEDUP_REMOVED lines=8> */
.L_x_3:


//--------------------- .text._Z6warmupv          --------------------------
	.section	.text._Z6warmupv,"ax",@progbits
	.align	128
        .global         _Z6warmupv
        .type           _Z6warmupv,@function
        .size           _Z6warmupv,(.L_x_4 - _Z6warmupv)
        .other          _Z6warmupv,@"STO_CUDA_ENTRY STV_DEFAULT"
_Z6warmupv:
.text._Z6warmupv:
[----:B------:R-:W0:Y:S01]  /*0000*/  LDC R1, c[0x0][0x37c] ;  /* 0x0000df00ff017b82 */ /* 0x000e220000000800 */
[----:B------:R-:W1:Y:S07]  /*0010*/  S2R R0, SR_TID.X ;  /* 0x0000000000007919 */ /* 0x000e6e0000002100 */
[----:B------:R-:W2:Y:S01]  /*0020*/  S2UR UR4, SR_CTAID.X ;  /* 0x00000000000479c3 */ /* 0x000ea20000002500 */
[----:B------:R-:W2:Y:S02]  /*0030*/  LDCU UR5, c[0x0][0x360] ;  /* 0x00006c00ff0577ac */ /* 0x000ea40008000800 */
[----:B--2---:R-:W-:Y:S01]  /*0040*/  UIMAD UR4, UR4, UR5, URZ ;  /* 0x00000005040472a4 */ /* 0x004fe2000f8e02ff */
[----:B-1----:R-:W-:-:S05]  /*0050*/  IMAD.MOV R0, RZ, RZ, -R0 ;  /* 0x000000ffff007224 */ /* 0x002fca00078e0a00 */
[----:B------:R-:W-:-:S13]  /*0060*/  ISETP.NE.AND P0, PT, R0, UR4, PT ;  /* 0x0000000400007c0c */ /* 0x000fda000bf05270 */
[----:B0-----:R-:W-:Y:S05]  /*0070*/  @P0 EXIT ;  /* 0x000000000000094d */ /* 0x001fea0003800000 */
[----:B------:R-:W-:Y:S01]  /*0080*/  MOV R0, 0x8 ;  /* 0x0000000800007802 */ /* 0x000fe20000000f00 */
[----:B------:R-:W0:Y:S01]  /*0090*/  LDCU.64 UR4, c[0x4][URZ] ;  /* 0x01000000ff0477ac */ /* 0x000e220008000a00 */
[----:B------:R-:W-:Y:S02]  /*00a0*/  CS2R R6, SRZ ;  /* 0x0000000000067805 */ /* 0x000fe4000001ff00 */
[----:B------:R1:W2:Y:S01]  /*00b0*/  LDC.64 R2, c[0x4][R0] ;  /* 0x0100000000027b82 */ /* 0x0002a20000000a00 */
[----:B0-----:R-:W-:Y:S02]  /*00c0*/  IMAD.U32 R4, RZ, RZ, UR4 ;  /* 0x00000004ff047e24 */ /* 0x001fe4000f8e00ff */
[----:B-1----:R-:W-:-:S07]  /*00d0*/  IMAD.U32 R5, RZ, RZ, UR5 ;  /* 0x00000005ff057e24 */ /* 0x002fce000f8e00ff */
[----:B------:R-:W-:-:S07]  /*00e0*/  LEPC R20, `(.L_x_1) ;  /* 0x000000001014794e */ /* 0x000fce0000000000 */
[----:B--2---:R-:W-:Y:S05]  /*00f0*/  CALL.ABS.NOINC R2 ;  /* 0x0000000002007343 */ /* 0x004fea0003c00000 */
.L_x_1:
[----:B------:R-:W-:Y:S05]  /*0100*/  EXIT ;  /* 0x000000000000794d */ /* 0x000fea0003800000 */
.L_x_2:
        /* <DEDUP_REMOVED lines=15> */
.L_x_4:


//--------------------- .nv.global.init           --------------------------
	.section	.nv.global.init,"aw",@progbits
.nv.global.init:
	.type		$str,@object
	.size		$str,(.L_0 - $str)
$str:
        /*0000*/ 	.byte	0x77, 0x61, 0x72, 0x6d, 0x75, 0x70, 0x20, 0x63, 0x6f, 0x6d, 0x70, 0x6c, 0x65, 0x74, 0x65, 0x2e
        /*0010*/ 	.byte	0x0a, 0x00
.L_0:


//--------------------- .nv.shared._Z15matrixtransposePKfiiPf --------------------------
	.section	.nv.shared._Z15matrixtransposePKfiiPf,"aw",@nobits
	.sectionflags	@""
	.align	4
.nv.shared._Z15matrixtransposePKfiiPf:
	.zero		5120


//--------------------- .nv.shared.reserved.0     --------------------------
	.section	.nv.shared.reserved.0,"aw",@nobits
	.weak		__nv_reservedSMEM_offset_0_alias
	.size		__nv_reservedSMEM_offset_0_alias, 0, 64
	.other		__nv_reservedSMEM_offset_0_alias,@"STO_CUDA_RESERVED_SHARED STV_DEFAULT"
__nv_reservedSMEM_offset_0_alias:
	.zero		0
	.zero		64


//--------------------- .nv.constant0._Z15matrixtransposePKfiiPf --------------------------
	.section	.nv.constant0._Z15matrixtransposePKfiiPf,"a",@progbits
	.sectionflags	@""
	.align	4
.nv.constant0._Z15matrixtransposePKfiiPf:
	.zero		920


//--------------------- .nv.constant0._Z6warmupv  --------------------------
	.section	.nv.constant0._Z6warmupv,"a",@progbits
	.sectionflags	@""
	.align	4
.nv.constant0._Z6warmupv:
	.zero		896


//--------------------- SYMBOLS --------------------------

	.type		.nv.reservedSmem.offset0,@object
	.size		.nv.reservedSmem.offset0,0x4
	.type		.nv.reservedSmem.cap,@object
	.size		.nv.reservedSmem.cap,0x4
	.type		vprintf,@function
